//
// Generated by NVIDIA NVVM Compiler
//
// Compiler Build ID: CL-36424714
// Cuda compilation tools, release 13.0, V13.0.88
// Based on NVVM 20.0.0
//

.version 9.0
.target sm_100
.address_size 64

	// .globl	_Z12sampleKernelPfi

.visible .entry _Z12sampleKernelPfi(
	.param .u64 .ptr .align 1 _Z12sampleKernelPfi_param_0,
	.param .u32 _Z12sampleKernelPfi_param_1
)
{
	.reg .pred 	%p<2>;
	.reg .b32 	%r<6>;
	.reg .b32 	%f<4>;
	.reg .b64 	%rd<5>;

	ld.param.u64 	%rd1, [_Z12sampleKernelPfi_param_0];
	ld.param.u32 	%r2, [_Z12sampleKernelPfi_param_1];
	mov.u32 	%r3, %ctaid.x;
	mov.u32 	%r4, %ntid.x;
	mov.u32 	%r5, %tid.x;
	mad.lo.s32 	%r1, %r3, %r4, %r5;
	setp.ge.s32 	%p1, %r1, %r2;
	@%p1 bra 	$L__BB0_2;
	cvta.to.global.u64 	%rd2, %rd1;
	mul.wide.s32 	%rd3, %r1, 4;
	add.s64 	%rd4, %rd2, %rd3;
	ld.global.f32 	%f1, [%rd4];
	fma.rn.f32 	%f2, %f1, %f1, 0f3F800000;
	sqrt.rn.f32 	%f3, %f2;
	st.global.f32 	[%rd4], %f3;
$L__BB0_2:
	ret;

}


// ===== COMPILED SASS (sm_100) =====

	.target	sm_100

	.elftype	@"ET_EXEC"


//--------------------- .note.nv.tkinfo           --------------------------
	.section	.note.nv.tkinfo,"",@"SHT_NOTE"
	.sectionflags	@"SHF_NOTE_NV_TKINFO"
	.tkinfo
        /*0018*/ 	.word	0x00000002
        /*0030*/ 	.string	""
        /*0030*/ 	.string	"ptxas"
        /*0030*/ 	.string	"Cuda compilation tools, release 13.0, V13.0.88"
        /*0030*/ 	.string	"Build cuda_13.0.r13.0/compiler.36424714_0"
        /*0030*/ 	.string	"-arch sm_100 -m 64 "



//--------------------- .note.nv.cuinfo           --------------------------
	.section	.note.nv.cuinfo,"",@"SHT_NOTE"
	.sectionflags	@"SHF_NOTE_NV_CUINFO"
        /*0018*/ 	.short	0x0002
        /*001a*/ 	.short	0x0064
        /*001c*/ 	.short	0x0082
	.zero		2


//--------------------- .nv.info                  --------------------------
	.section	.nv.info,"",@"SHT_CUDA_INFO"
	.align	4


	//----- nvinfo : EIATTR_REGCOUNT
	.align		4
        /*0000*/ 	.byte	0x04, 0x2f
        /*0002*/ 	.short	(.L_1 - .L_0)
	.align		4
.L_0:
        /*0004*/ 	.word	index@(_Z12sampleKernelPfi)
        /*0008*/ 	.word	0x0000000c


	//----- nvinfo : EIATTR_FRAME_SIZE
	.align		4
.L_1:
        /*000c*/ 	.byte	0x04, 0x11
        /*000e*/ 	.short	(.L_3 - .L_2)
	.align		4
.L_2:
        /*0010*/ 	.word	index@($__internal_0_$__cuda_sm20_sqrt_rn_f32_slowpath)
        /*0014*/ 	.word	0x00000000


	//----- nvinfo : EIATTR_FRAME_SIZE
	.align		4
.L_3:
        /*0018*/ 	.byte	0x04, 0x11
        /*001a*/ 	.short	(.L_5 - .L_4)
	.align		4
.L_4:
        /*001c*/ 	.word	index@(_Z12sampleKernelPfi)
        /*0020*/ 	.word	0x00000000


	//----- nvinfo : EIATTR_MIN_STACK_SIZE
	.align		4
.L_5:
        /*0024*/ 	.byte	0x04, 0x12
        /*0026*/ 	.short	(.L_7 - .L_6)
	.align		4
.L_6:
        /*0028*/ 	.word	index@(_Z12sampleKernelPfi)
        /*002c*/ 	.word	0x00000000
.L_7:


//--------------------- .nv.compat                --------------------------
	.section	.nv.compat,"",@"SHT_CUDA_COMPAT_INFO"
	.align	4
        /*0000*/ 	.byte	0x02, 0x09, 0x00, 0x00, 0x02, 0x02, 0x01, 0x00, 0x02, 0x05, 0x05, 0x00, 0x03, 0x07, 0x01, 0x01
        /*0010*/ 	.byte	0x02, 0x03, 0x00, 0x00, 0x02, 0x06, 0x01, 0x00, 0x04, 0x0b, 0x08, 0x00, 0x01, 0x00, 0x00, 0x00
        /*0020*/ 	.byte	0x00, 0x00, 0x00, 0x00


//--------------------- .nv.info._Z12sampleKernelPfi --------------------------
	.section	.nv.info._Z12sampleKernelPfi,"",@"SHT_CUDA_INFO"
	.sectionflags	@""
	.align	4


	//----- nvinfo : EIATTR_CUDA_API_VERSION
	.align		4
        /*0000*/ 	.byte	0x04, 0x37
        /*0002*/ 	.short	(.L_9 - .L_8)
.L_8:
        /*0004*/ 	.word	0x00000082


	//----- nvinfo : EIATTR_KPARAM_INFO
	.align		4
.L_9:
        /*0008*/ 	.byte	0x04, 0x17
        /*000a*/ 	.short	(.L_11 - .L_10)
.L_10:
        /*000c*/ 	.word	0x00000000
        /*0010*/ 	.short	0x0001
        /*0012*/ 	.short	0x0008
        /*0014*/ 	.byte	0x00, 0xf0, 0x11, 0x00


	//----- nvinfo : EIATTR_KPARAM_INFO
	.align		4
.L_11:
        /*0018*/ 	.byte	0x04, 0x17
        /*001a*/ 	.short	(.L_13 - .L_12)
.L_12:
        /*001c*/ 	.word	0x00000000
        /*0020*/ 	.short	0x0000
        /*0022*/ 	.short	0x0000
        /*0024*/ 	.byte	0x00, 0xf5, 0x21, 0x00


	//----- nvinfo : EIATTR_SPARSE_MMA_MASK
	.align		4
.L_13:
        /*0028*/ 	.byte	0x03, 0x50
        /*002a*/ 	.short	0x0000


	//----- nvinfo : EIATTR_MAXREG_COUNT
	.align		4
        /*002c*/ 	.byte	0x03, 0x1b
        /*002e*/ 	.short	0x00ff


	//----- nvinfo : EIATTR_MERCURY_ISA_VERSION
	.align		4
        /*0030*/ 	.byte	0x03, 0x5f
        /*0032*/ 	.short	0x0101


	//----- nvinfo : EIATTR_VRC_CTA_INIT_COUNT
	.align		4
        /*0034*/ 	.byte	0x02, 0x4a
	.zero		1
	.zero		1


	//----- nvinfo : EIATTR_EXIT_INSTR_OFFSETS
	.align		4
        /*0038*/ 	.byte	0x04, 0x1c
        /*003a*/ 	.short	(.L_15 - .L_14)


	//   ....[0]....
.L_14:
        /*003c*/ 	.word	0x00000070


	//   ....[1]....
        /*0040*/ 	.word	0x000001c0


	//----- nvinfo : EIATTR_CRS_STACK_SIZE
	.align		4
.L_15:
        /*0044*/ 	.byte	0x04, 0x1e
        /*0046*/ 	.short	(.L_17 - .L_16)
.L_16:
        /*0048*/ 	.word	0x00000000


	//----- nvinfo : EIATTR_CBANK_PARAM_SIZE
	.align		4
.L_17:
        /*004c*/ 	.byte	0x03, 0x19
        /*004e*/ 	.short	0x000c


	//----- nvinfo : EIATTR_PARAM_CBANK
	.align		4
        /*0050*/ 	.byte	0x04, 0x0a
        /*0052*/ 	.short	(.L_19 - .L_18)
	.align		4
.L_18:
        /*0054*/ 	.word	index@(.nv.constant0._Z12sampleKernelPfi)
        /*0058*/ 	.short	0x0380
        /*005a*/ 	.short	0x000c


	//----- nvinfo : EIATTR_SW_WAR
	.align		4
.L_19:
        /*005c*/ 	.byte	0x04, 0x36
        /*005e*/ 	.short	(.L_21 - .L_20)
.L_20:
        /*0060*/ 	.word	0x00000008
.L_21:


//--------------------- .nv.callgraph             --------------------------
	.section	.nv.callgraph,"",@"SHT_CUDA_CALLGRAPH"
	.align	4
	.sectionentsize	8
	.align		4
        /*0000*/ 	.word	0x00000000
	.align		4
        /*0004*/ 	.word	0xffffffff
	.align		4
        /*0008*/ 	.word	0x00000000
	.align		4
        /*000c*/ 	.word	0xfffffffe
	.align		4
        /*0010*/ 	.word	0x00000000
	.align		4
        /*0014*/ 	.word	0xfffffffd
	.align		4
        /*0018*/ 	.word	0x00000000
	.align		4
        /*001c*/ 	.word	0xfffffffc


//--------------------- .text._Z12sampleKernelPfi --------------------------
	.section	.text._Z12sampleKernelPfi,"ax",@progbits
	.align	128
        .global         _Z12sampleKernelPfi
        .type           _Z12sampleKernelPfi,@function
        .size           _Z12sampleKernelPfi,(.L_x_5 - _Z12sampleKernelPfi)
        .other          _Z12sampleKernelPfi,@"STO_CUDA_ENTRY STV_DEFAULT"
_Z12sampleKernelPfi:
.text._Z12sampleKernelPfi:
[----:B------:R-:W-:Y:S01]  /*0000*/  LDC R1, c[0x0][0x37c] ;  /* 0x0000df00ff017b82 */ /* 0x000fe20000000800 */
[----:B------:R-:W0:Y:S07]  /*0010*/  S2R R0, SR_TID.X ;  /* 0x0000000000007919 */ /* 0x000e2e0000002100 */
[----:B------:R-:W0:Y:S01]  /*0020*/  S2UR UR4, SR_CTAID.X ;  /* 0x00000000000479c3 */ /* 0x000e220000002500 */
[----:B------:R-:W1:Y:S07]  /*0030*/  LDCU UR5, c[0x0][0x388] ;  /* 0x00007100ff0577ac */ /* 0x000e6e0008000800 */
[----:B------:R-:W0:Y:S02]  /*0040*/  LDC R5, c[0x0][0x360] ;  /* 0x0000d800ff057b82 */ /* 0x000e240000000800 */
[----:B0-----:R-:W-:-:S05]  /*0050*/  IMAD R5, R5, UR4, R0 ;  /* 0x0000000405057c24 */ /* 0x001fca000f8e0200 */
[----:B-1----:R-:W-:-:S13]  /*0060*/  ISETP.GE.AND P0, PT, R5, UR5, PT ;  /* 0x0000000505007c0c */ /* 0x002fda000bf06270 */
[----:B------:R-:W-:Y:S05]  /*0070*/  @P0 EXIT ;  /* 0x000000000000094d */ /* 0x000fea0003800000 */
[----:B------:R-:W0:Y:S01]  /*0080*/  LDC.64 R2, c[0x0][0x380] ;  /* 0x0000e000ff027b82 */ /* 0x000e220000000a00 */
[----:B------:R-:W1:Y:S01]  /*0090*/  LDCU.64 UR4, c[0x0][0x358] ;  /* 0x00006b00ff0477ac */ /* 0x000e620008000a00 */
[----:B0-----:R-:W-:-:S05]  /*00a0*/  IMAD.WIDE R2, R5, 0x4, R2 ;  /* 0x0000000405027825 */ /* 0x001fca00078e0202 */
[----:B-1----:R-:W2:Y:S01]  /*00b0*/  LDG.E R0, desc[UR4][R2.64] ;  /* 0x0000000402007981 */ /* 0x002ea2000c1e1900 */
[----:B------:R-:W-:Y:S01]  /*00c0*/  BSSY.RECONVERGENT B0, `(.L_x_0) ;  /* 0x000000e000007945 */ /* 0x000fe20003800200 */
[----:B--2---:R-:W-:-:S04]  /*00d0*/  FFMA R0, R0, R0, 1 ;  /* 0x3f80000000007423 */ /* 0x004fc80000000000 */
[----:B------:R0:W1:Y:S01]  /*00e0*/  MUFU.RSQ R5, R0 ;  /* 0x0000000000057308 */ /* 0x0000620000001400 */
[----:B------:R-:W-:-:S04]  /*00f0*/  IADD3 R4, PT, PT, R0, -0xd000000, RZ ;  /* 0xf300000000047810 */ /* 0x000fc80007ffe0ff */
[----:B------:R-:W-:-:S13]  /*0100*/  ISETP.GT.U32.AND P0, PT, R4, 0x727fffff, PT ;  /* 0x727fffff0400780c */ /* 0x000fda0003f04070 */
[----:B01----:R-:W-:Y:S05]  /*0110*/  @!P0 BRA `(.L_x_1) ;  /* 0x0000000000108947 */ /* 0x003fea0003800000 */
[----:B------:R-:W-:-:S07]  /*0120*/  MOV R9, 0x140 ;  /* 0x0000014000097802 */ /* 0x000fce0000000f00 */
[----:B------:R-:W-:Y:S05]  /*0130*/  CALL.REL.NOINC `($__internal_0_$__cuda_sm20_sqrt_rn_f32_slowpath) ;  /* 0x0000000000247944 */ /* 0x000fea0003c00000 */
[----:B------:R-:W-:Y:S01]  /*0140*/  MOV R5, R0 ;  /* 0x0000000000057202 */ /* 0x000fe20000000f00 */
[----:B------:R-:W-:Y:S06]  /*0150*/  BRA `(.L_x_2) ;  /* 0x0000000000107947 */ /* 0x000fec0003800000 */
.L_x_1:
[----:B------:R-:W-:Y:S01]  /*0160*/  FMUL.FTZ R7, R0, R5 ;  /* 0x0000000500077220 */ /* 0x000fe20000410000 */
[----:B------:R-:W-:-:S03]  /*0170*/  FMUL.FTZ R5, R5, 0.5 ;  /* 0x3f00000005057820 */ /* 0x000fc60000410000 */
[----:B------:R-:W-:-:S04]  /*0180*/  FFMA R0, -R7, R7, R0 ;  /* 0x0000000707007223 */ /* 0x000fc80000000100 */
[----:B------:R-:W-:-:S07]  /*0190*/  FFMA R5, R0, R5, R7 ;  /* 0x0000000500057223 */ /* 0x000fce0000000007 */
.L_x_2:
[----:B------:R-:W-:Y:S05]  /*01a0*/  BSYNC.RECONVERGENT B0 ;  /* 0x0000000000007941 */ /* 0x000fea0003800200 */
.L_x_0:
[----:B------:R-:W-:Y:S01]  /*01b0*/  STG.E desc[UR4][R2.64], R5 ;  /* 0x0000000502007986 */ /* 0x000fe2000c101904 */
[----:B------:R-:W-:Y:S05]  /*01c0*/  EXIT ;  /* 0x000000000000794d */ /* 0x000fea0003800000 */
        .weak           $__internal_0_$__cuda_sm20_sqrt_rn_f32_slowpath
        .type           $__internal_0_$__cuda_sm20_sqrt_rn_f32_slowpath,@function
        .size           $__internal_0_$__cuda_sm20_sqrt_rn_f32_slowpath,(.L_x_5 - $__internal_0_$__cuda_sm20_sqrt_rn_f32_slowpath)
$__internal_0_$__cuda_sm20_sqrt_rn_f32_slowpath:
[----:B------:R-:W-:-:S13]  /*01d0*/  LOP3.LUT P0, RZ, R0, 0x7fffffff, RZ, 0xc0, !PT ;  /* 0x7fffffff00ff7812 */ /* 0x000fda000780c0ff */
[----:B------:R-:W-:Y:S01]  /*01e0*/  @!P0 MOV R4, R0 ;  /* 0x0000000000048202 */ /* 0x000fe20000000f00 */
[----:B------:R-:W-:Y:S06]  /*01f0*/  @!P0 BRA `(.L_x_3) ;  /* 0x0000000000408947 */ /* 0x000fec0003800000 */
[----:B------:R-:W-:-:S13]  /*0200*/  FSETP.GEU.FTZ.AND P0, PT, R0, RZ, PT ;  /* 0x000000ff0000720b */ /* 0x000fda0003f1e000 */
[----:B------:R-:W-:Y:S01]  /*0210*/  @!P0 MOV R4, 0x7fffffff ;  /* 0x7fffffff00048802 */ /* 0x000fe20000000f00 */
[----:B------:R-:W-:Y:S06]  /*0220*/  @!P0 BRA `(.L_x_3) ;  /* 0x0000000000348947 */ /* 0x000fec0003800000 */
[----:B------:R-:W-:-:S13]  /*0230*/  FSETP.GTU.FTZ.AND P0, PT, |R0|, +INF , PT ;  /* 0x7f8000000000780b */ /* 0x000fda0003f1c200 */
[----:B------:R-:W-:Y:S01]  /*0240*/  @P0 FADD.FTZ R4, R0, 1 ;  /* 0x3f80000000040421 */ /* 0x000fe20000010000 */
[----:B------:R-:W-:Y:S06]  /*0250*/  @P0 BRA `(.L_x_3) ;  /* 0x0000000000280947 */ /* 0x000fec0003800000 */
[----:B------:R-:W-:-:S13]  /*0260*/  FSETP.NEU.FTZ.AND P0, PT, |R0|, +INF , PT ;  /* 0x7f8000000000780b */ /* 0x000fda0003f1d200 */
[----:B------:R-:W-:-:S04]  /*0270*/  @P0 FFMA R5, R0, 1.84467440737095516160e+19, RZ ;  /* 0x5f80000000050823 */ /* 0x000fc800000000ff */
[----:B------:R-:W0:Y:S02]  /*0280*/  @P0 MUFU.RSQ R4, R5 ;  /* 0x0000000500040308 */ /* 0x000e240000001400 */
[----:B0-----:R-:W-:Y:S01]  /*0290*/  @P0 FMUL.FTZ R6, R5, R4 ;  /* 0x0000000405060220 */ /* 0x001fe20000410000 */
[----:B------:R-:W-:Y:S01]  /*02a0*/  @P0 FMUL.FTZ R8, R4, 0.5 ;  /* 0x3f00000004080820 */ /* 0x000fe20000410000 */
[----:B------:R-:W-:Y:S02]  /*02b0*/  @!P0 MOV R4, R0 ;  /* 0x0000000000048202 */ /* 0x000fe40000000f00 */
[----:B------:R-:W-:-:S04]  /*02c0*/  @P0 FADD.FTZ R7, -R6, -RZ ;  /* 0x800000ff06070221 */ /* 0x000fc80000010100 */
[----:B------:R-:W-:-:S04]  /*02d0*/  @P0 FFMA R7, R6, R7, R5 ;  /* 0x0000000706070223 */ /* 0x000fc80000000005 */
[----:B------:R-:W-:-:S04]  /*02e0*/  @P0 FFMA R7, R7, R8, R6 ;  /* 0x0000000807070223 */ /* 0x000fc80000000006 */
[----:B------:R-:W-:-:S07]  /*02f0*/  @P0 FMUL.FTZ R4, R7, 2.3283064365386962891e-10 ;  /* 0x2f80000007040820 */ /* 0x000fce0000410000 */
.L_x_3:
[----:B------:R-:W-:Y:S01]  /*0300*/  HFMA2 R5, -RZ, RZ, 0, 0 ;  /* 0x00000000ff057431 */ /* 0x000fe200000001ff */
[----:B------:R-:W-:Y:S02]  /*0310*/  MOV R0, R4 ;  /* 0x0000000400007202 */ /* 0x000fe40000000f00 */
[----:B------:R-:W-:-:S04]  /*0320*/  MOV R4, R9 ;  /* 0x0000000900047202 */ /* 0x000fc80000000f00 */
[----:B------:R-:W-:Y:S05]  /*0330*/  RET.REL.NODEC R4 `(_Z12sampleKernelPfi) ;  /* 0xfffffffc04307950 */ /* 0x000fea0003c3ffff */
.L_x_4:
[----:B------:R-:W-:-:S00]  /*0340*/  BRA `(.L_x_4) ;  /* 0xfffffffc00fc7947 */ /* 0x000fc0000383ffff */
[----:B------:R-:W-:-:S00]  /*0350*/  NOP ;  /* 0x0000000000007918 */ /* 0x000fc00000000000 */
        /* <DEDUP_REMOVED lines=10> */
.L_x_5:


//--------------------- .nv.shared.reserved.0     --------------------------
	.section	.nv.shared.reserved.0,"aw",@nobits
	.weak		__nv_reservedSMEM_offset_0_alias
	.size		__nv_reservedSMEM_offset_0_alias, 0, 64
	.other		__nv_reservedSMEM_offset_0_alias,@"STO_CUDA_RESERVED_SHARED STV_DEFAULT"
__nv_reservedSMEM_offset_0_alias:
	.zero		0
	.zero		64


//--------------------- .nv.constant0._Z12sampleKernelPfi --------------------------
	.section	.nv.constant0._Z12sampleKernelPfi,"a",@progbits
	.sectionflags	@""
	.align	4
.nv.constant0._Z12sampleKernelPfi:
	.zero		908


//--------------------- SYMBOLS --------------------------

	.type		.nv.reservedSmem.offset0,@object
	.size		.nv.reservedSmem.offset0,0x4
